//
// Generated by NVIDIA NVVM Compiler
//
// Compiler Build ID: CL-36424714
// Cuda compilation tools, release 13.0, V13.0.88
// Based on NVVM 20.0.0
//

.version 9.0
.target sm_100
.address_size 64

	// .globl	_Z5renumPhm

.visible .entry _Z5renumPhm(
	.param .u64 .ptr .align 1 _Z5renumPhm_param_0,
	.param .u64 _Z5renumPhm_param_1
)
{
	.reg .pred 	%p<3>;
	.reg .b16 	%rs<4>;
	.reg .b32 	%r<5>;
	.reg .b64 	%rd<6>;

	ld.param.u64 	%rd3, [_Z5renumPhm_param_0];
	ld.param.u64 	%rd4, [_Z5renumPhm_param_1];
	mov.u32 	%r1, %ctaid.x;
	mov.u32 	%r2, %ntid.x;
	mov.u32 	%r3, %tid.x;
	mad.lo.s32 	%r4, %r1, %r2, %r3;
	cvt.s64.s32 	%rd1, %r4;
	setp.le.u64 	%p1, %rd4, %rd1;
	@%p1 bra 	$L__BB0_4;
	cvta.to.global.u64 	%rd5, %rd3;
	add.s64 	%rd2, %rd5, %rd1;
	ld.global.u8 	%rs1, [%rd2];
	setp.lt.u16 	%p2, %rs1, 100;
	@%p2 bra 	$L__BB0_3;
	mov.b16 	%rs3, 1;
	st.global.u8 	[%rd2], %rs3;
	bra.uni 	$L__BB0_4;
$L__BB0_3:
	mov.b16 	%rs2, 0;
	st.global.u8 	[%rd2], %rs2;
$L__BB0_4:
	ret;

}


// ===== COMPILED SASS (sm_100) =====

	.target	sm_100

	.elftype	@"ET_EXEC"


//--------------------- .note.nv.tkinfo           --------------------------
	.section	.note.nv.tkinfo,"",@"SHT_NOTE"
	.sectionflags	@"SHF_NOTE_NV_TKINFO"
	.tkinfo
        /*0018*/ 	.word	0x00000002
        /*0030*/ 	.string	""
        /*0030*/ 	.string	"ptxas"
        /*0030*/ 	.string	"Cuda compilation tools, release 13.0, V13.0.88"
        /*0030*/ 	.string	"Build cuda_13.0.r13.0/compiler.36424714_0"
        /*0030*/ 	.string	"-arch sm_100 -m 64 "



//--------------------- .note.nv.cuinfo           --------------------------
	.section	.note.nv.cuinfo,"",@"SHT_NOTE"
	.sectionflags	@"SHF_NOTE_NV_CUINFO"
        /*0018*/ 	.short	0x0002
        /*001a*/ 	.short	0x0064
        /*001c*/ 	.short	0x0082
	.zero		2


//--------------------- .nv.info                  --------------------------
	.section	.nv.info,"",@"SHT_CUDA_INFO"
	.align	4


	//----- nvinfo : EIATTR_REGCOUNT
	.align		4
        /*0000*/ 	.byte	0x04, 0x2f
        /*0002*/ 	.short	(.L_1 - .L_0)
	.align		4
.L_0:
        /*0004*/ 	.word	index@(_Z5renumPhm)
        /*0008*/ 	.word	0x00000006


	//----- nvinfo : EIATTR_FRAME_SIZE
	.align		4
.L_1:
        /*000c*/ 	.byte	0x04, 0x11
        /*000e*/ 	.short	(.L_3 - .L_2)
	.align		4
.L_2:
        /*0010*/ 	.word	index@(_Z5renumPhm)
        /*0014*/ 	.word	0x00000000


	//----- nvinfo : EIATTR_MIN_STACK_SIZE
	.align		4
.L_3:
        /*0018*/ 	.byte	0x04, 0x12
        /*001a*/ 	.short	(.L_5 - .L_4)
	.align		4
.L_4:
        /*001c*/ 	.word	index@(_Z5renumPhm)
        /*0020*/ 	.word	0x00000000
.L_5:


//--------------------- .nv.compat                --------------------------
	.section	.nv.compat,"",@"SHT_CUDA_COMPAT_INFO"
	.align	4
        /*0000*/ 	.byte	0x02, 0x09, 0x00, 0x00, 0x02, 0x02, 0x01, 0x00, 0x02, 0x05, 0x05, 0x00, 0x03, 0x07, 0x01, 0x01
        /*0010*/ 	.byte	0x02, 0x03, 0x00, 0x00, 0x02, 0x06, 0x01, 0x00, 0x04, 0x0b, 0x08, 0x00, 0x09, 0x00, 0x00, 0x00
        /*0020*/ 	.byte	0x00, 0x00, 0x00, 0x00


//--------------------- .nv.info._Z5renumPhm      --------------------------
	.section	.nv.info._Z5renumPhm,"",@"SHT_CUDA_INFO"
	.sectionflags	@""
	.align	4


	//----- nvinfo : EIATTR_CUDA_API_VERSION
	.align		4
        /*0000*/ 	.byte	0x04, 0x37
        /*0002*/ 	.short	(.L_7 - .L_6)
.L_6:
        /*0004*/ 	.word	0x00000082


	//----- nvinfo : EIATTR_KPARAM_INFO
	.align		4
.L_7:
        /*0008*/ 	.byte	0x04, 0x17
        /*000a*/ 	.short	(.L_9 - .L_8)
.L_8:
        /*000c*/ 	.word	0x00000000
        /*0010*/ 	.short	0x0001
        /*0012*/ 	.short	0x0008
        /*0014*/ 	.byte	0x00, 0xf0, 0x21, 0x00


	//----- nvinfo : EIATTR_KPARAM_INFO
	.align		4
.L_9:
        /*0018*/ 	.byte	0x04, 0x17
        /*001a*/ 	.short	(.L_11 - .L_10)
.L_10:
        /*001c*/ 	.word	0x00000000
        /*0020*/ 	.short	0x0000
        /*0022*/ 	.short	0x0000
        /*0024*/ 	.byte	0x00, 0xf5, 0x21, 0x00


	//----- nvinfo : EIATTR_SPARSE_MMA_MASK
	.align		4
.L_11:
        /*0028*/ 	.byte	0x03, 0x50
        /*002a*/ 	.short	0x0000


	//----- nvinfo : EIATTR_MAXREG_COUNT
	.align		4
        /*002c*/ 	.byte	0x03, 0x1b
        /*002e*/ 	.short	0x00ff


	//----- nvinfo : EIATTR_MERCURY_ISA_VERSION
	.align		4
        /*0030*/ 	.byte	0x03, 0x5f
        /*0032*/ 	.short	0x0101


	//----- nvinfo : EIATTR_VRC_CTA_INIT_COUNT
	.align		4
        /*0034*/ 	.byte	0x02, 0x4a
	.zero		1
	.zero		1


	//----- nvinfo : EIATTR_EXIT_INSTR_OFFSETS
	.align		4
        /*0038*/ 	.byte	0x04, 0x1c
        /*003a*/ 	.short	(.L_13 - .L_12)


	//   ....[0]....
.L_12:
        /*003c*/ 	.word	0x00000090


	//   ....[1]....
        /*0040*/ 	.word	0x00000120


	//   ....[2]....
        /*0044*/ 	.word	0x00000140


	//----- nvinfo : EIATTR_CBANK_PARAM_SIZE
	.align		4
.L_13:
        /*0048*/ 	.byte	0x03, 0x19
        /*004a*/ 	.short	0x0010


	//----- nvinfo : EIATTR_PARAM_CBANK
	.align		4
        /*004c*/ 	.byte	0x04, 0x0a
        /*004e*/ 	.short	(.L_15 - .L_14)
	.align		4
.L_14:
        /*0050*/ 	.word	index@(.nv.constant0._Z5renumPhm)
        /*0054*/ 	.short	0x0380
        /*0056*/ 	.short	0x0010


	//----- nvinfo : EIATTR_SW_WAR
	.align		4
.L_15:
        /*0058*/ 	.byte	0x04, 0x36
        /*005a*/ 	.short	(.L_17 - .L_16)
.L_16:
        /*005c*/ 	.word	0x00000008
.L_17:


//--------------------- .nv.callgraph             --------------------------
	.section	.nv.callgraph,"",@"SHT_CUDA_CALLGRAPH"
	.align	4
	.sectionentsize	8
	.align		4
        /*0000*/ 	.word	0x00000000
	.align		4
        /*0004*/ 	.word	0xffffffff
	.align		4
        /*0008*/ 	.word	0x00000000
	.align		4
        /*000c*/ 	.word	0xfffffffe
	.align		4
        /*0010*/ 	.word	0x00000000
	.align		4
        /*0014*/ 	.word	0xfffffffd
	.align		4
        /*0018*/ 	.word	0x00000000
	.align		4
        /*001c*/ 	.word	0xfffffffc


//--------------------- .text._Z5renumPhm         --------------------------
	.section	.text._Z5renumPhm,"ax",@progbits
	.align	128
        .global         _Z5renumPhm
        .type           _Z5renumPhm,@function
        .size           _Z5renumPhm,(.L_x_1 - _Z5renumPhm)
        .other          _Z5renumPhm,@"STO_CUDA_ENTRY STV_DEFAULT"
_Z5renumPhm:
.text._Z5renumPhm:
[----:B------:R-:W-:Y:S01]  /*0000*/  LDC R1, c[0x0][0x37c] ;  /* 0x0000df00ff017b82 */ /* 0x000fe20000000800 */
[----:B------:R-:W0:Y:S07]  /*0010*/  S2R R3, SR_TID.X ;  /* 0x0000000000037919 */ /* 0x000e2e0000002100 */
[----:B------:R-:W0:Y:S01]  /*0020*/  S2UR UR4, SR_CTAID.X ;  /* 0x00000000000479c3 */ /* 0x000e220000002500 */
[----:B------:R-:W1:Y:S07]  /*0030*/  LDCU.64 UR6, c[0x0][0x388] ;  /* 0x00007100ff0677ac */ /* 0x000e6e0008000a00 */
[----:B------:R-:W0:Y:S02]  /*0040*/  LDC R2, c[0x0][0x360] ;  /* 0x0000d800ff027b82 */ /* 0x000e240000000800 */
[----:B0-----:R-:W-:-:S05]  /*0050*/  IMAD R2, R2, UR4, R3 ;  /* 0x0000000402027c24 */ /* 0x001fca000f8e0203 */
[----:B-1----:R-:W-:Y:S02]  /*0060*/  ISETP.GE.U32.AND P0, PT, R2, UR6, PT ;  /* 0x0000000602007c0c */ /* 0x002fe4000bf06070 */
[----:B------:R-:W-:-:S04]  /*0070*/  SHF.R.S32.HI R0, RZ, 0x1f, R2 ;  /* 0x0000001fff007819 */ /* 0x000fc80000011402 */
[----:B------:R-:W-:-:S13]  /*0080*/  ISETP.GE.U32.AND.EX P0, PT, R0, UR7, PT, P0 ;  /* 0x0000000700007c0c */ /* 0x000fda000bf06100 */
[----:B------:R-:W-:Y:S05]  /*0090*/  @P0 EXIT ;  /* 0x000000000000094d */ /* 0x000fea0003800000 */
[----:B------:R-:W0:Y:S01]  /*00a0*/  LDCU.64 UR6, c[0x0][0x380] ;  /* 0x00007000ff0677ac */ /* 0x000e220008000a00 */
[----:B------:R-:W1:Y:S01]  /*00b0*/  LDCU.64 UR4, c[0x0][0x358] ;  /* 0x00006b00ff0477ac */ /* 0x000e620008000a00 */
[----:B0-----:R-:W-:-:S04]  /*00c0*/  IADD3 R2, P0, PT, R2, UR6, RZ ;  /* 0x0000000602027c10 */ /* 0x001fc8000ff1e0ff */
[----:B------:R-:W-:-:S05]  /*00d0*/  IADD3.X R3, PT, PT, R0, UR7, RZ, P0, !PT ;  /* 0x0000000700037c10 */ /* 0x000fca00087fe4ff */
[----:B-1----:R-:W2:Y:S02]  /*00e0*/  LDG.E.U8 R0, desc[UR4][R2.64] ;  /* 0x0000000402007981 */ /* 0x002ea4000c1e1100 */
[----:B--2---:R-:W-:Y:S01]  /*00f0*/  ISETP.GE.U32.AND P0, PT, R0, 0x64, PT ;  /* 0x000000640000780c */ /* 0x004fe20003f06070 */
[----:B------:R-:W-:-:S12]  /*0100*/  IMAD.MOV.U32 R0, RZ, RZ, 0x1 ;  /* 0x00000001ff007424 */ /* 0x000fd800078e00ff */
[----:B------:R0:W-:Y:S01]  /*0110*/  @P0 STG.E.U8 desc[UR4][R2.64], R0 ;  /* 0x0000000002000986 */ /* 0x0001e2000c101104 */
[----:B------:R-:W-:Y:S05]  /*0120*/  @P0 EXIT ;  /* 0x000000000000094d */ /* 0x000fea0003800000 */
[----:B------:R-:W-:Y:S01]  /*0130*/  STG.E.U8 desc[UR4][R2.64], RZ ;  /* 0x000000ff02007986 */ /* 0x000fe2000c101104 */
[----:B------:R-:W-:Y:S05]  /*0140*/  EXIT ;  /* 0x000000000000794d */ /* 0x000fea0003800000 */
.L_x_0:
[----:B------:R-:W-:-:S00]  /*0150*/  BRA `(.L_x_0) ;  /* 0xfffffffc00fc7947 */ /* 0x000fc0000383ffff */
[----:B------:R-:W-:-:S00]  /*0160*/  NOP ;  /* 0x0000000000007918 */ /* 0x000fc00000000000 */
        /* <DEDUP_REMOVED lines=9> */
.L_x_1:


//--------------------- .nv.shared.reserved.0     --------------------------
	.section	.nv.shared.reserved.0,"aw",@nobits
	.weak		__nv_reservedSMEM_offset_0_alias
	.size		__nv_reservedSMEM_offset_0_alias, 0, 64
	.other		__nv_reservedSMEM_offset_0_alias,@"STO_CUDA_RESERVED_SHARED STV_DEFAULT"
__nv_reservedSMEM_offset_0_alias:
	.zero		0
	.zero		64


//--------------------- .nv.constant0._Z5renumPhm --------------------------
	.section	.nv.constant0._Z5renumPhm,"a",@progbits
	.sectionflags	@""
	.align	4
.nv.constant0._Z5renumPhm:
	.zero		912


//--------------------- SYMBOLS --------------------------

	.type		.nv.reservedSmem.offset0,@object
	.size		.nv.reservedSmem.offset0,0x4
